//
// Generated by NVIDIA NVVM Compiler
//
// Compiler Build ID: CL-36424714
// Cuda compilation tools, release 13.0, V13.0.88
// Based on NVVM 20.0.0
//

.version 9.0
.target sm_100
.address_size 64

	// .globl	_Z18matrix_multiKernel6MatrixS_S_

.visible .entry _Z18matrix_multiKernel6MatrixS_S_(
	.param .align 8 .b8 _Z18matrix_multiKernel6MatrixS_S__param_0[16],
	.param .align 8 .b8 _Z18matrix_multiKernel6MatrixS_S__param_1[16],
	.param .align 8 .b8 _Z18matrix_multiKernel6MatrixS_S__param_2[16]
)
{
	.reg .pred 	%p<10>;
	.reg .b32 	%r<42>;
	.reg .b32 	%f<68>;
	.reg .b64 	%rd<53>;

	ld.param.u64 	%rd6, [_Z18matrix_multiKernel6MatrixS_S__param_2+8];
	ld.param.u32 	%r2, [_Z18matrix_multiKernel6MatrixS_S__param_1];
	ld.param.u32 	%r1, [_Z18matrix_multiKernel6MatrixS_S__param_0];
	ld.param.u64 	%rd7, [_Z18matrix_multiKernel6MatrixS_S__param_1+8];
	ld.param.u64 	%rd8, [_Z18matrix_multiKernel6MatrixS_S__param_0+8];
	ld.param.v2.u32 	{%r20, %r21}, [_Z18matrix_multiKernel6MatrixS_S__param_2];
	cvta.to.global.u64 	%rd1, %rd8;
	cvta.to.global.u64 	%rd2, %rd7;
	mov.u32 	%r22, %ctaid.y;
	mov.u32 	%r23, %ntid.y;
	mov.u32 	%r24, %tid.y;
	mad.lo.s32 	%r3, %r22, %r23, %r24;
	mov.u32 	%r25, %ctaid.x;
	mov.u32 	%r26, %ntid.x;
	mov.u32 	%r27, %tid.x;
	mad.lo.s32 	%r4, %r25, %r26, %r27;
	setp.lt.s32 	%p1, %r1, 1;
	mov.f32 	%f67, 0f00000000;
	@%p1 bra 	$L__BB0_12;
	mul.lo.s32 	%r5, %r1, %r3;
	and.b32  	%r6, %r1, 7;
	setp.lt.u32 	%p2, %r1, 8;
	mov.b32 	%r40, 0;
	mov.f32 	%f67, 0f00000000;
	@%p2 bra 	$L__BB0_4;
	and.b32  	%r40, %r1, 2147483640;
	neg.s32 	%r38, %r40;
	shl.b32 	%r9, %r2, 3;
	mul.wide.u32 	%rd9, %r5, 4;
	add.s64 	%rd10, %rd9, %rd1;
	add.s64 	%rd52, %rd10, 16;
	mov.f32 	%f67, 0f00000000;
	mul.wide.s32 	%rd13, %r2, 4;
	mov.u32 	%r37, %r4;
$L__BB0_3:
	.pragma "nounroll";
	ld.global.f32 	%f17, [%rd52+-16];
	mul.wide.s32 	%rd11, %r37, 4;
	add.s64 	%rd12, %rd2, %rd11;
	ld.global.f32 	%f18, [%rd12];
	fma.rn.f32 	%f19, %f17, %f18, %f67;
	ld.global.f32 	%f20, [%rd52+-12];
	add.s64 	%rd14, %rd12, %rd13;
	ld.global.f32 	%f21, [%rd14];
	fma.rn.f32 	%f22, %f20, %f21, %f19;
	ld.global.f32 	%f23, [%rd52+-8];
	add.s64 	%rd15, %rd14, %rd13;
	ld.global.f32 	%f24, [%rd15];
	fma.rn.f32 	%f25, %f23, %f24, %f22;
	ld.global.f32 	%f26, [%rd52+-4];
	add.s64 	%rd16, %rd15, %rd13;
	ld.global.f32 	%f27, [%rd16];
	fma.rn.f32 	%f28, %f26, %f27, %f25;
	ld.global.f32 	%f29, [%rd52];
	add.s64 	%rd17, %rd16, %rd13;
	ld.global.f32 	%f30, [%rd17];
	fma.rn.f32 	%f31, %f29, %f30, %f28;
	ld.global.f32 	%f32, [%rd52+4];
	add.s64 	%rd18, %rd17, %rd13;
	ld.global.f32 	%f33, [%rd18];
	fma.rn.f32 	%f34, %f32, %f33, %f31;
	ld.global.f32 	%f35, [%rd52+8];
	add.s64 	%rd19, %rd18, %rd13;
	ld.global.f32 	%f36, [%rd19];
	fma.rn.f32 	%f37, %f35, %f36, %f34;
	ld.global.f32 	%f38, [%rd52+12];
	add.s64 	%rd20, %rd19, %rd13;
	ld.global.f32 	%f39, [%rd20];
	fma.rn.f32 	%f67, %f38, %f39, %f37;
	add.s32 	%r38, %r38, 8;
	add.s32 	%r37, %r37, %r9;
	add.s64 	%rd52, %rd52, 32;
	setp.ne.s32 	%p3, %r38, 0;
	@%p3 bra 	$L__BB0_3;
$L__BB0_4:
	setp.eq.s32 	%p4, %r6, 0;
	@%p4 bra 	$L__BB0_12;
	and.b32  	%r15, %r1, 3;
	setp.lt.u32 	%p5, %r6, 4;
	@%p5 bra 	$L__BB0_7;
	add.s32 	%r29, %r40, %r5;
	mul.wide.u32 	%rd21, %r29, 4;
	add.s64 	%rd22, %rd1, %rd21;
	ld.global.f32 	%f41, [%rd22];
	mad.lo.s32 	%r30, %r40, %r2, %r4;
	mul.wide.s32 	%rd23, %r30, 4;
	add.s64 	%rd24, %rd2, %rd23;
	ld.global.f32 	%f42, [%rd24];
	fma.rn.f32 	%f43, %f41, %f42, %f67;
	cvt.u64.u32 	%rd25, %r5;
	cvt.u64.u32 	%rd26, %r40;
	add.s64 	%rd27, %rd26, %rd25;
	shl.b64 	%rd28, %rd27, 2;
	add.s64 	%rd29, %rd1, %rd28;
	ld.global.f32 	%f44, [%rd29+4];
	mul.wide.s32 	%rd30, %r2, 4;
	add.s64 	%rd31, %rd24, %rd30;
	ld.global.f32 	%f45, [%rd31];
	fma.rn.f32 	%f46, %f44, %f45, %f43;
	ld.global.f32 	%f47, [%rd29+8];
	add.s64 	%rd32, %rd31, %rd30;
	ld.global.f32 	%f48, [%rd32];
	fma.rn.f32 	%f49, %f47, %f48, %f46;
	ld.global.f32 	%f50, [%rd29+12];
	add.s64 	%rd33, %rd32, %rd30;
	ld.global.f32 	%f51, [%rd33];
	fma.rn.f32 	%f67, %f50, %f51, %f49;
	add.s32 	%r40, %r40, 4;
$L__BB0_7:
	setp.eq.s32 	%p6, %r15, 0;
	@%p6 bra 	$L__BB0_12;
	setp.eq.s32 	%p7, %r15, 1;
	@%p7 bra 	$L__BB0_10;
	add.s32 	%r31, %r40, %r5;
	mul.wide.u32 	%rd34, %r31, 4;
	add.s64 	%rd35, %rd1, %rd34;
	ld.global.f32 	%f53, [%rd35];
	mad.lo.s32 	%r32, %r40, %r2, %r4;
	mul.wide.s32 	%rd36, %r32, 4;
	add.s64 	%rd37, %rd2, %rd36;
	ld.global.f32 	%f54, [%rd37];
	fma.rn.f32 	%f55, %f53, %f54, %f67;
	cvt.u64.u32 	%rd38, %r5;
	cvt.u64.u32 	%rd39, %r40;
	add.s64 	%rd40, %rd39, %rd38;
	shl.b64 	%rd41, %rd40, 2;
	add.s64 	%rd42, %rd1, %rd41;
	ld.global.f32 	%f56, [%rd42+4];
	mul.wide.s32 	%rd43, %r2, 4;
	add.s64 	%rd44, %rd37, %rd43;
	ld.global.f32 	%f57, [%rd44];
	fma.rn.f32 	%f67, %f56, %f57, %f55;
	add.s32 	%r40, %r40, 2;
$L__BB0_10:
	and.b32  	%r33, %r1, 1;
	setp.eq.b32 	%p8, %r33, 1;
	not.pred 	%p9, %p8;
	@%p9 bra 	$L__BB0_12;
	add.s32 	%r34, %r40, %r5;
	mul.wide.u32 	%rd45, %r34, 4;
	add.s64 	%rd46, %rd1, %rd45;
	ld.global.f32 	%f58, [%rd46];
	mad.lo.s32 	%r35, %r40, %r2, %r4;
	mul.wide.s32 	%rd47, %r35, 4;
	add.s64 	%rd48, %rd2, %rd47;
	ld.global.f32 	%f59, [%rd48];
	fma.rn.f32 	%f67, %f58, %f59, %f67;
$L__BB0_12:
	cvta.to.global.u64 	%rd49, %rd6;
	mad.lo.s32 	%r36, %r20, %r3, %r4;
	mul.wide.s32 	%rd50, %r36, 4;
	add.s64 	%rd51, %rd49, %rd50;
	st.global.f32 	[%rd51], %f67;
	ret;

}


// ===== COMPILED SASS (sm_100) =====

	.target	sm_100

	.elftype	@"ET_EXEC"


//--------------------- .note.nv.tkinfo           --------------------------
	.section	.note.nv.tkinfo,"",@"SHT_NOTE"
	.sectionflags	@"SHF_NOTE_NV_TKINFO"
	.tkinfo
        /*0018*/ 	.word	0x00000002
        /*0030*/ 	.string	""
        /*0030*/ 	.string	"ptxas"
        /*0030*/ 	.string	"Cuda compilation tools, release 13.0, V13.0.88"
        /*0030*/ 	.string	"Build cuda_13.0.r13.0/compiler.36424714_0"
        /*0030*/ 	.string	"-arch sm_100 -m 64 "



//--------------------- .note.nv.cuinfo           --------------------------
	.section	.note.nv.cuinfo,"",@"SHT_NOTE"
	.sectionflags	@"SHF_NOTE_NV_CUINFO"
        /*0018*/ 	.short	0x0002
        /*001a*/ 	.short	0x0064
        /*001c*/ 	.short	0x0082
	.zero		2


//--------------------- .nv.info                  --------------------------
	.section	.nv.info,"",@"SHT_CUDA_INFO"
	.align	4


	//----- nvinfo : EIATTR_REGCOUNT
	.align		4
        /*0000*/ 	.byte	0x04, 0x2f
        /*0002*/ 	.short	(.L_1 - .L_0)
	.align		4
.L_0:
        /*0004*/ 	.word	index@(_Z18matrix_multiKernel6MatrixS_S_)
        /*0008*/ 	.word	0x00000020


	//----- nvinfo : EIATTR_FRAME_SIZE
	.align		4
.L_1:
        /*000c*/ 	.byte	0x04, 0x11
        /*000e*/ 	.short	(.L_3 - .L_2)
	.align		4
.L_2:
        /*0010*/ 	.word	index@(_Z18matrix_multiKernel6MatrixS_S_)
        /*0014*/ 	.word	0x00000000


	//----- nvinfo : EIATTR_MIN_STACK_SIZE
	.align		4
.L_3:
        /*0018*/ 	.byte	0x04, 0x12
        /*001a*/ 	.short	(.L_5 - .L_4)
	.align		4
.L_4:
        /*001c*/ 	.word	index@(_Z18matrix_multiKernel6MatrixS_S_)
        /*0020*/ 	.word	0x00000000
.L_5:


//--------------------- .nv.compat                --------------------------
	.section	.nv.compat,"",@"SHT_CUDA_COMPAT_INFO"
	.align	4
        /*0000*/ 	.byte	0x02, 0x09, 0x00, 0x00, 0x02, 0x02, 0x01, 0x00, 0x02, 0x05, 0x05, 0x00, 0x03, 0x07, 0x01, 0x01
        /*0010*/ 	.byte	0x02, 0x03, 0x00, 0x00, 0x02, 0x06, 0x01, 0x00, 0x04, 0x0b, 0x08, 0x00, 0x09, 0x00, 0x00, 0x00
        /*0020*/ 	.byte	0x00, 0x00, 0x00, 0x00


//--------------------- .nv.info._Z18matrix_multiKernel6MatrixS_S_ --------------------------
	.section	.nv.info._Z18matrix_multiKernel6MatrixS_S_,"",@"SHT_CUDA_INFO"
	.sectionflags	@""
	.align	4


	//----- nvinfo : EIATTR_CUDA_API_VERSION
	.align		4
        /*0000*/ 	.byte	0x04, 0x37
        /*0002*/ 	.short	(.L_7 - .L_6)
.L_6:
        /*0004*/ 	.word	0x00000082


	//----- nvinfo : EIATTR_KPARAM_INFO
	.align		4
.L_7:
        /*0008*/ 	.byte	0x04, 0x17
        /*000a*/ 	.short	(.L_9 - .L_8)
.L_8:
        /*000c*/ 	.word	0x00000000
        /*0010*/ 	.short	0x0002
        /*0012*/ 	.short	0x0020
        /*0014*/ 	.byte	0x00, 0xf0, 0x41, 0x00


	//----- nvinfo : EIATTR_KPARAM_INFO
	.align		4
.L_9:
        /*0018*/ 	.byte	0x04, 0x17
        /*001a*/ 	.short	(.L_11 - .L_10)
.L_10:
        /*001c*/ 	.word	0x00000000
        /*0020*/ 	.short	0x0001
        /*0022*/ 	.short	0x0010
        /*0024*/ 	.byte	0x00, 0xf0, 0x41, 0x00


	//----- nvinfo : EIATTR_KPARAM_INFO
	.align		4
.L_11:
        /*0028*/ 	.byte	0x04, 0x17
        /*002a*/ 	.short	(.L_13 - .L_12)
.L_12:
        /*002c*/ 	.word	0x00000000
        /*0030*/ 	.short	0x0000
        /*0032*/ 	.short	0x0000
        /*0034*/ 	.byte	0x00, 0xf0, 0x41, 0x00


	//----- nvinfo : EIATTR_SPARSE_MMA_MASK
	.align		4
.L_13:
        /*0038*/ 	.byte	0x03, 0x50
        /*003a*/ 	.short	0x0000


	//----- nvinfo : EIATTR_MAXREG_COUNT
	.align		4
        /*003c*/ 	.byte	0x03, 0x1b
        /*003e*/ 	.short	0x00ff


	//----- nvinfo : EIATTR_MERCURY_ISA_VERSION
	.align		4
        /*0040*/ 	.byte	0x03, 0x5f
        /*0042*/ 	.short	0x0101


	//----- nvinfo : EIATTR_VRC_CTA_INIT_COUNT
	.align		4
        /*0044*/ 	.byte	0x02, 0x4a
	.zero		1
	.zero		1


	//----- nvinfo : EIATTR_EXIT_INSTR_OFFSETS
	.align		4
        /*0048*/ 	.byte	0x04, 0x1c
        /*004a*/ 	.short	(.L_15 - .L_14)


	//   ....[0]....
.L_14:
        /*004c*/ 	.word	0x00000900


	//----- nvinfo : EIATTR_CBANK_PARAM_SIZE
	.align		4
.L_15:
        /*0050*/ 	.byte	0x03, 0x19
        /*0052*/ 	.short	0x0030


	//----- nvinfo : EIATTR_PARAM_CBANK
	.align		4
        /*0054*/ 	.byte	0x04, 0x0a
        /*0056*/ 	.short	(.L_17 - .L_16)
	.align		4
.L_16:
        /*0058*/ 	.word	index@(.nv.constant0._Z18matrix_multiKernel6MatrixS_S_)
        /*005c*/ 	.short	0x0380
        /*005e*/ 	.short	0x0030


	//----- nvinfo : EIATTR_SW_WAR
	.align		4
.L_17:
        /*0060*/ 	.byte	0x04, 0x36
        /*0062*/ 	.short	(.L_19 - .L_18)
.L_18:
        /*0064*/ 	.word	0x00000008
.L_19:


//--------------------- .nv.callgraph             --------------------------
	.section	.nv.callgraph,"",@"SHT_CUDA_CALLGRAPH"
	.align	4
	.sectionentsize	8
	.align		4
        /*0000*/ 	.word	0x00000000
	.align		4
        /*0004*/ 	.word	0xffffffff
	.align		4
        /*0008*/ 	.word	0x00000000
	.align		4
        /*000c*/ 	.word	0xfffffffe
	.align		4
        /*0010*/ 	.word	0x00000000
	.align		4
        /*0014*/ 	.word	0xfffffffd
	.align		4
        /*0018*/ 	.word	0x00000000
	.align		4
        /*001c*/ 	.word	0xfffffffc


//--------------------- .text._Z18matrix_multiKernel6MatrixS_S_ --------------------------
	.section	.text._Z18matrix_multiKernel6MatrixS_S_,"ax",@progbits
	.align	128
        .global         _Z18matrix_multiKernel6MatrixS_S_
        .type           _Z18matrix_multiKernel6MatrixS_S_,@function
        .size           _Z18matrix_multiKernel6MatrixS_S_,(.L_x_6 - _Z18matrix_multiKernel6MatrixS_S_)
        .other          _Z18matrix_multiKernel6MatrixS_S_,@"STO_CUDA_ENTRY STV_DEFAULT"
_Z18matrix_multiKernel6MatrixS_S_:
.text._Z18matrix_multiKernel6MatrixS_S_:
[----:B------:R-:W-:Y:S01]  /*0000*/  LDC R1, c[0x0][0x37c] ;  /* 0x0000df00ff017b82 */ /* 0x000fe20000000800 */
[----:B------:R-:W0:Y:S01]  /*0010*/  S2R R3, SR_TID.Y ;  /* 0x0000000000037919 */ /* 0x000e220000002200 */
[----:B------:R-:W1:Y:S06]  /*0020*/  LDCU UR5, c[0x0][0x380] ;  /* 0x00007000ff0577ac */ /* 0x000e6c0008000800 */
[----:B------:R-:W0:Y:S01]  /*0030*/  LDC R0, c[0x0][0x364] ;  /* 0x0000d900ff007b82 */ /* 0x000e220000000800 */
[----:B------:R-:W-:Y:S01]  /*0040*/  HFMA2 R17, -RZ, RZ, 0, 0 ;  /* 0x00000000ff117431 */ /* 0x000fe200000001ff */
[----:B------:R-:W2:Y:S01]  /*0050*/  S2R R2, SR_TID.X ;  /* 0x0000000000027919 */ /* 0x000ea20000002100 */
[----:B------:R-:W3:Y:S05]  /*0060*/  LDCU.64 UR8, c[0x0][0x358] ;  /* 0x00006b00ff0877ac */ /* 0x000eea0008000a00 */
[----:B------:R-:W0:Y:S08]  /*0070*/  S2UR UR4, SR_CTAID.Y ;  /* 0x00000000000479c3 */ /* 0x000e300000002600 */
[----:B------:R-:W2:Y:S01]  /*0080*/  S2UR UR6, SR_CTAID.X ;  /* 0x00000000000679c3 */ /* 0x000ea20000002500 */
[----:B-1----:R-:W-:-:S07]  /*0090*/  UISETP.GE.AND UP0, UPT, UR5, 0x1, UPT ;  /* 0x000000010500788c */ /* 0x002fce000bf06270 */
[----:B------:R-:W2:Y:S01]  /*00a0*/  LDC R15, c[0x0][0x360] ;  /* 0x0000d800ff0f7b82 */ /* 0x000ea20000000800 */
[----:B0-----:R-:W-:Y:S02]  /*00b0*/  IMAD R0, R0, UR4, R3 ;  /* 0x0000000400007c24 */ /* 0x001fe4000f8e0203 */
[----:B--2---:R-:W-:Y:S01]  /*00c0*/  IMAD R15, R15, UR6, R2 ;  /* 0x000000060f0f7c24 */ /* 0x004fe2000f8e0202 */
[----:B---3--:R-:W-:Y:S06]  /*00d0*/  BRA.U !UP0, `(.L_x_0) ;  /* 0x0000000508f47547 */ /* 0x008fec000b800000 */
[----:B------:R-:W-:Y:S02]  /*00e0*/  UISETP.GE.U32.AND UP1, UPT, UR5, 0x8, UPT ;  /* 0x000000080500788c */ /* 0x000fe4000bf26070 */
[----:B------:R-:W-:Y:S01]  /*00f0*/  IMAD R14, R0, UR5, RZ ;  /* 0x00000005000e7c24 */ /* 0x000fe2000f8e02ff */
[----:B------:R-:W-:Y:S01]  /*0100*/  ULOP3.LUT UR6, UR5, 0x7, URZ, 0xc0, !UPT ;  /* 0x0000000705067892 */ /* 0x000fe2000f8ec0ff */
[----:B------:R-:W-:Y:S01]  /*0110*/  MOV R17, RZ ;  /* 0x000000ff00117202 */ /* 0x000fe20000000f00 */
[----:B------:R-:W-:Y:S02]  /*0120*/  UMOV UR4, URZ ;  /* 0x000000ff00047c82 */ /* 0x000fe40008000000 */
[----:B------:R-:W-:Y:S02]  /*0130*/  UISETP.NE.AND UP0, UPT, UR6, URZ, UPT ;  /* 0x000000ff0600728c */ /* 0x000fe4000bf05270 */
[----:B------:R-:W-:Y:S09]  /*0140*/  BRA.U !UP1, `(.L_x_1) ;  /* 0x0000000109c47547 */ /* 0x000ff2000b800000 */
[----:B------:R-:W0:Y:S01]  /*0150*/  LDC.64 R2, c[0x0][0x388] ;  /* 0x0000e200ff027b82 */ /* 0x000e220000000a00 */
[----:B------:R-:W-:Y:S01]  /*0160*/  ULOP3.LUT UR4, UR5, 0x7ffffff8, URZ, 0xc0, !UPT ;  /* 0x7ffffff805047892 */ /* 0x000fe2000f8ec0ff */
[----:B------:R-:W-:Y:S02]  /*0170*/  MOV R17, RZ ;  /* 0x000000ff00117202 */ /* 0x000fe40000000f00 */
[----:B------:R-:W-:Y:S01]  /*0180*/  MOV R16, R15 ;  /* 0x0000000f00107202 */ /* 0x000fe20000000f00 */
[----:B------:R-:W-:Y:S01]  /*0190*/  UIADD3 UR7, UPT, UPT, -UR4, URZ, URZ ;  /* 0x000000ff04077290 */ /* 0x000fe2000fffe1ff */
[----:B0-----:R-:W-:-:S03]  /*01a0*/  IMAD.WIDE.U32 R2, R14, 0x4, R2 ;  /* 0x000000040e027825 */ /* 0x001fc600078e0002 */
[----:B------:R-:W-:-:S04]  /*01b0*/  IADD3 R4, P0, PT, R2, 0x10, RZ ;  /* 0x0000001002047810 */ /* 0x000fc80007f1e0ff */
[----:B------:R-:W-:-:S09]  /*01c0*/  IADD3.X R3, PT, PT, RZ, R3, RZ, P0, !PT ;  /* 0x00000003ff037210 */ /* 0x000fd200007fe4ff */
.L_x_2:
[----:B------:R-:W0:Y:S01]  /*01d0*/  LDC.64 R10, c[0x0][0x398] ;  /* 0x0000e600ff0a7b82 */ /* 0x000e220000000a00 */
[----:B------:R-:W-:-:S05]  /*01e0*/  MOV R2, R4 ;  /* 0x0000000400027202 */ /* 0x000fca0000000f00 */
[----:B------:R-:W2:Y:S02]  /*01f0*/  LDG.E R18, desc[UR8][R2.64+-0x10] ;  /* 0xfffff00802127981 */ /* 0x000ea4000c1e1900 */
[----:B------:R-:W1:Y:S02]  /*0200*/  LDC R19, c[0x0][0x390] ;  /* 0x0000e400ff137b82 */ /* 0x000e640000000800 */
[----:B------:R-:W3:Y:S04]  /*0210*/  LDG.E R22, desc[UR8][R2.64+-0xc] ;  /* 0xfffff40802167981 */ /* 0x000ee8000c1e1900 */
[----:B------:R-:W4:Y:S04]  /*0220*/  LDG.E R23, desc[UR8][R2.64+-0x8] ;  /* 0xfffff80802177981 */ /* 0x000f28000c1e1900 */
[----:B------:R-:W5:Y:S04]  /*0230*/  LDG.E R25, desc[UR8][R2.64+-0x4] ;  /* 0xfffffc0802197981 */ /* 0x000f68000c1e1900 */
[----:B------:R-:W5:Y:S01]  /*0240*/  LDG.E R26, desc[UR8][R2.64] ;  /* 0x00000008021a7981 */ /* 0x000f62000c1e1900 */
[----:B0-----:R-:W-:-:S05]  /*0250*/  IMAD.WIDE R10, R16, 0x4, R10 ;  /* 0x00000004100a7825 */ /* 0x001fca00078e020a */
[----:B------:R0:W2:Y:S01]  /*0260*/  LDG.E R20, desc[UR8][R10.64] ;  /* 0x000000080a147981 */ /* 0x0000a2000c1e1900 */
[----:B-1----:R-:W-:-:S05]  /*0270*/  IMAD.WIDE R28, R19, 0x4, R10 ;  /* 0x00000004131c7825 */ /* 0x002fca00078e020a */
[----:B------:R-:W3:Y:S01]  /*0280*/  LDG.E R21, desc[UR8][R28.64] ;  /* 0x000000081c157981 */ /* 0x000ee2000c1e1900 */
[----:B------:R-:W-:-:S05]  /*0290*/  IMAD.WIDE R12, R19, 0x4, R28 ;  /* 0x00000004130c7825 */ /* 0x000fca00078e021c */
[----:B------:R1:W4:Y:S01]  /*02a0*/  LDG.E R24, desc[UR8][R12.64] ;  /* 0x000000080c187981 */ /* 0x000322000c1e1900 */
[----:B------:R-:W-:-:S03]  /*02b0*/  IMAD.WIDE R8, R19, 0x4, R12 ;  /* 0x0000000413087825 */ /* 0x000fc600078e020c */
[----:B------:R-:W5:Y:S01]  /*02c0*/  LDG.E R28, desc[UR8][R2.64+0x4] ;  /* 0x00000408021c7981 */ /* 0x000f62000c1e1900 */
[----:B------:R-:W-:-:S03]  /*02d0*/  IMAD.WIDE R4, R19, 0x4, R8 ;  /* 0x0000000413047825 */ /* 0x000fc600078e0208 */
[----:B------:R-:W5:Y:S04]  /*02e0*/  LDG.E R29, desc[UR8][R2.64+0x8] ;  /* 0x00000808021d7981 */ /* 0x000f68000c1e1900 */
[----:B------:R-:W5:Y:S01]  /*02f0*/  LDG.E R8, desc[UR8][R8.64] ;  /* 0x0000000808087981 */ /* 0x000f62000c1e1900 */
[----:B------:R-:W-:-:S03]  /*0300*/  IMAD.WIDE R6, R19, 0x4, R4 ;  /* 0x0000000413067825 */ /* 0x000fc600078e0204 */
[----:B------:R1:W5:Y:S01]  /*0310*/  LDG.E R5, desc[UR8][R4.64] ;  /* 0x0000000804057981 */ /* 0x000362000c1e1900 */
[----:B0-----:R-:W-:-:S03]  /*0320*/  IMAD.WIDE R10, R19, 0x4, R6 ;  /* 0x00000004130a7825 */ /* 0x001fc600078e0206 */
[----:B------:R-:W5:Y:S01]  /*0330*/  LDG.E R7, desc[UR8][R6.64] ;  /* 0x0000000806077981 */ /* 0x000f62000c1e1900 */
[----:B-1----:R-:W-:-:S03]  /*0340*/  IMAD.WIDE R12, R19, 0x4, R10 ;  /* 0x00000004130c7825 */ /* 0x002fc600078e020a */
[----:B------:R-:W5:Y:S04]  /*0350*/  LDG.E R27, desc[UR8][R10.64] ;  /* 0x000000080a1b7981 */ /* 0x000f68000c1e1900 */
[----:B------:R0:W5:Y:S04]  /*0360*/  LDG.E R9, desc[UR8][R2.64+0xc] ;  /* 0x00000c0802097981 */ /* 0x000168000c1e1900 */
[----:B------:R-:W5:Y:S01]  /*0370*/  LDG.E R12, desc[UR8][R12.64] ;  /* 0x000000080c0c7981 */ /* 0x000f62000c1e1900 */
[----:B------:R-:W-:-:S04]  /*0380*/  UIADD3 UR7, UPT, UPT, UR7, 0x8, URZ ;  /* 0x0000000807077890 */ /* 0x000fc8000fffe0ff */
[----:B------:R-:W-:Y:S01]  /*0390*/  UISETP.NE.AND UP1, UPT, UR7, URZ, UPT ;  /* 0x000000ff0700728c */ /* 0x000fe2000bf25270 */
[----:B------:R-:W-:Y:S02]  /*03a0*/  IADD3 R4, P0, PT, R2, 0x20, RZ ;  /* 0x0000002002047810 */ /* 0x000fe40007f1e0ff */
[----:B------:R-:W-:Y:S02]  /*03b0*/  LEA R16, R19, R16, 0x3 ;  /* 0x0000001013107211 */ /* 0x000fe400078e18ff */
[----:B0-----:R-:W-:Y:S01]  /*03c0*/  IADD3.X R3, PT, PT, RZ, R3, RZ, P0, !PT ;  /* 0x00000003ff037210 */ /* 0x001fe200007fe4ff */
[----:B--2---:R-:W-:-:S04]  /*03d0*/  FFMA R17, R18, R20, R17 ;  /* 0x0000001412117223 */ /* 0x004fc80000000011 */
[----:B---3--:R-:W-:-:S04]  /*03e0*/  FFMA R22, R22, R21, R17 ;  /* 0x0000001516167223 */ /* 0x008fc80000000011 */
[----:B----4-:R-:W-:-:S04]  /*03f0*/  FFMA R22, R23, R24, R22 ;  /* 0x0000001817167223 */ /* 0x010fc80000000016 */
[----:B-----5:R-:W-:-:S04]  /*0400*/  FFMA R25, R25, R8, R22 ;  /* 0x0000000819197223 */ /* 0x020fc80000000016 */
[----:B------:R-:W-:-:S04]  /*0410*/  FFMA R5, R26, R5, R25 ;  /* 0x000000051a057223 */ /* 0x000fc80000000019 */
[----:B------:R-:W-:-:S04]  /*0420*/  FFMA R28, R28, R7, R5 ;  /* 0x000000071c1c7223 */ /* 0x000fc80000000005 */
[----:B------:R-:W-:-:S04]  /*0430*/  FFMA R28, R29, R27, R28 ;  /* 0x0000001b1d1c7223 */ /* 0x000fc8000000001c */
[----:B------:R-:W-:Y:S01]  /*0440*/  FFMA R17, R9, R12, R28 ;  /* 0x0000000c09117223 */ /* 0x000fe2000000001c */
[----:B------:R-:W-:Y:S06]  /*0450*/  BRA.U UP1, `(.L_x_2) ;  /* 0xfffffffd015c7547 */ /* 0x000fec000b83ffff */
.L_x_1:
[----:B------:R-:W-:Y:S05]  /*0460*/  BRA.U !UP0, `(.L_x_0) ;  /* 0x0000000508107547 */ /* 0x000fea000b800000 */
[----:B------:R-:W-:Y:S02]  /*0470*/  UISETP.GE.U32.AND UP0, UPT, UR6, 0x4, UPT ;  /* 0x000000040600788c */ /* 0x000fe4000bf06070 */
[----:B------:R-:W-:-:S04]  /*0480*/  ULOP3.LUT UR7, UR5, 0x3, URZ, 0xc0, !UPT ;  /* 0x0000000305077892 */ /* 0x000fc8000f8ec0ff */
[----:B------:R-:W-:-:S03]  /*0490*/  UISETP.NE.AND UP1, UPT, UR7, URZ, UPT ;  /* 0x000000ff0700728c */ /* 0x000fc6000bf25270 */
[----:B------:R-:W-:Y:S08]  /*04a0*/  BRA.U !UP0, `(.L_x_3) ;  /* 0x0000000108707547 */ /* 0x000ff0000b800000 */
[----:B------:R-:W0:Y:S01]  /*04b0*/  LDC R13, c[0x0][0x390] ;  /* 0x0000e400ff0d7b82 */ /* 0x000e220000000800 */
[----:B------:R-:W1:Y:S01]  /*04c0*/  LDCU.64 UR10, c[0x0][0x388] ;  /* 0x00007100ff0a77ac */ /* 0x000e620008000a00 */
[C---:B------:R-:W-:Y:S02]  /*04d0*/  IADD3 R3, PT, PT, R14.reuse, UR4, RZ ;  /* 0x000000040e037c10 */ /* 0x040fe4000fffe0ff */
[----:B------:R-:W-:-:S04]  /*04e0*/  IADD3 R10, P0, PT, R14, UR4, RZ ;  /* 0x000000040e0a7c10 */ /* 0x000fc8000ff1e0ff */
[----:B------:R-:W2:Y:S08]  /*04f0*/  LDC.64 R6, c[0x0][0x398] ;  /* 0x0000e600ff067b82 */ /* 0x000eb00000000a00 */
[----:B------:R-:W3:Y:S01]  /*0500*/  LDC.64 R4, c[0x0][0x388] ;  /* 0x0000e200ff047b82 */ /* 0x000ee20000000a00 */
[----:B0-----:R-:W-:-:S04]  /*0510*/  IMAD R9, R13, UR4, R15 ;  /* 0x000000040d097c24 */ /* 0x001fc8000f8e020f */
[----:B--2---:R-:W-:-:S04]  /*0520*/  IMAD.WIDE R6, R9, 0x4, R6 ;  /* 0x0000000409067825 */ /* 0x004fc800078e0206 */
[----:B------:R-:W-:Y:S02]  /*0530*/  IMAD.WIDE R8, R13, 0x4, R6 ;  /* 0x000000040d087825 */ /* 0x000fe400078e0206 */
[----:B------:R-:W2:Y:S02]  /*0540*/  LDG.E R6, desc[UR8][R6.64] ;  /* 0x0000000806067981 */ /* 0x000ea4000c1e1900 */
[----:B---3--:R-:W-:Y:S01]  /*0550*/  IMAD.WIDE.U32 R4, R3, 0x4, R4 ;  /* 0x0000000403047825 */ /* 0x008fe200078e0004 */
[----:B------:R-:W-:Y:S02]  /*0560*/  IADD3.X R3, PT, PT, RZ, RZ, RZ, P0, !PT ;  /* 0x000000ffff037210 */ /* 0x000fe400007fe4ff */
[----:B-1----:R-:W-:-:S03]  /*0570*/  LEA R2, P0, R10, UR10, 0x2 ;  /* 0x0000000a0a027c11 */ /* 0x002fc6000f8010ff */
[----:B------:R-:W2:Y:S01]  /*0580*/  LDG.E R4, desc[UR8][R4.64] ;  /* 0x0000000804047981 */ /* 0x000ea2000c1e1900 */
[----:B------:R-:W-:Y:S01]  /*0590*/  LEA.HI.X R3, R10, UR11, R3, 0x2, P0 ;  /* 0x0000000b0a037c11 */ /* 0x000fe200080f1403 */
[C---:B------:R-:W-:Y:S02]  /*05a0*/  IMAD.WIDE R10, R13.reuse, 0x4, R8 ;  /* 0x000000040d0a7825 */ /* 0x040fe400078e0208 */
[----:B------:R-:W3:Y:S04]  /*05b0*/  LDG.E R8, desc[UR8][R8.64] ;  /* 0x0000000808087981 */ /* 0x000ee8000c1e1900 */
[----:B------:R-:W3:Y:S01]  /*05c0*/  LDG.E R16, desc[UR8][R2.64+0x4] ;  /* 0x0000040802107981 */ /* 0x000ee2000c1e1900 */
[----:B------:R-:W-:-:S03]  /*05d0*/  IMAD.WIDE R12, R13, 0x4, R10 ;  /* 0x000000040d0c7825 */ /* 0x000fc600078e020a */
[----:B------:R-:W4:Y:S04]  /*05e0*/  LDG.E R18, desc[UR8][R10.64] ;  /* 0x000000080a127981 */ /* 0x000f28000c1e1900 */
[----:B------:R-:W4:Y:S04]  /*05f0*/  LDG.E R19, desc[UR8][R2.64+0x8] ;  /* 0x0000080802137981 */ /* 0x000f28000c1e1900 */
[----:B------:R-:W5:Y:S04]  /*0600*/  LDG.E R21, desc[UR8][R2.64+0xc] ;  /* 0x00000c0802157981 */ /* 0x000f68000c1e1900 */
[----:B------:R-:W5:Y:S01]  /*0610*/  LDG.E R12, desc[UR8][R12.64] ;  /* 0x000000080c0c7981 */ /* 0x000f62000c1e1900 */
[----:B------:R-:W-:Y:S01]  /*0620*/  UIADD3 UR4, UPT, UPT, UR4, 0x4, URZ ;  /* 0x0000000404047890 */ /* 0x000fe2000fffe0ff */
[----:B--2---:R-:W-:-:S04]  /*0630*/  FFMA R17, R4, R6, R17 ;  /* 0x0000000604117223 */ /* 0x004fc80000000011 */
[----:B---3--:R-:W-:-:S04]  /*0640*/  FFMA R16, R16, R8, R17 ;  /* 0x0000000810107223 */ /* 0x008fc80000000011 */
[----:B----4-:R-:W-:-:S04]  /*0650*/  FFMA R16, R19, R18, R16 ;  /* 0x0000001213107223 */ /* 0x010fc80000000010 */
[----:B-----5:R-:W-:-:S07]  /*0660*/  FFMA R17, R21, R12, R16 ;  /* 0x0000000c15117223 */ /* 0x020fce0000000010 */
.L_x_3:
[----:B------:R-:W-:Y:S05]  /*0670*/  BRA.U !UP1, `(.L_x_0) ;  /* 0x00000001098c7547 */ /* 0x000fea000b800000 */
[----:B------:R-:W-:Y:S02]  /*0680*/  UISETP.NE.AND UP0, UPT, UR7, 0x1, UPT ;  /* 0x000000010700788c */ /* 0x000fe4000bf05270 */
[----:B------:R-:W-:-:S04]  /*0690*/  ULOP3.LUT UR5, UR5, 0x1, URZ, 0xc0, !UPT ;  /* 0x0000000105057892 */ /* 0x000fc8000f8ec0ff */
[----:B------:R-:W-:-:S03]  /*06a0*/  UISETP.NE.U32.AND UP1, UPT, UR5, 0x1, UPT ;  /* 0x000000010500788c */ /* 0x000fc6000bf25070 */
        /* <DEDUP_REMOVED lines=9> */
[----:B---3--:R-:W-:Y:S01]  /*0740*/  IMAD.WIDE.U32 R2, R7, 0x4, R2 ;  /* 0x0000000407027825 */ /* 0x008fe200078e0002 */
[----:B------:R-:W-:Y:S02]  /*0750*/  IADD3.X R7, PT, PT, RZ, RZ, RZ, P0, !PT ;  /* 0x000000ffff077210 */ /* 0x000fe400007fe4ff */
[----:B-1----:R-:W-:Y:S01]  /*0760*/  LEA R6, P0, R10, UR6, 0x2 ;  /* 0x000000060a067c11 */ /* 0x002fe2000f8010ff */
[----:B------:R-:W-:Y:S02]  /*0770*/  IMAD.WIDE R8, R8, 0x4, R4 ;  /* 0x0000000408087825 */ /* 0x000fe400078e0204 */
[----:B------:R-:W2:Y:S01]  /*0780*/  LDG.E R2, desc[UR8][R2.64] ;  /* 0x0000000802027981 */ /* 0x000ea2000c1e1900 */
[----:B------:R-:W-:-:S03]  /*0790*/  LEA.HI.X R7, R10, UR7, R7, 0x2, P0 ;  /* 0x000000070a077c11 */ /* 0x000fc600080f1407 */
[----:B------:R-:W2:Y:S04]  /*07a0*/  LDG.E R4, desc[UR8][R4.64] ;  /* 0x0000000804047981 */ /* 0x000ea8000c1e1900 */
[----:B------:R-:W3:Y:S04]  /*07b0*/  LDG.E R6, desc[UR8][R6.64+0x4] ;  /* 0x0000040806067981 */ /* 0x000ee8000c1e1900 */
[----:B------:R-:W3:Y:S01]  /*07c0*/  LDG.E R8, desc[UR8][R8.64] ;  /* 0x0000000808087981 */ /* 0x000ee2000c1e1900 */
[----:B------:R-:W-:Y:S01]  /*07d0*/  UIADD3 UR4, UPT, UPT, UR4, 0x2, URZ ;  /* 0x0000000204047890 */ /* 0x000fe2000fffe0ff */
[----:B--2---:R-:W-:-:S04]  /*07e0*/  FFMA R17, R2, R4, R17 ;  /* 0x0000000402117223 */ /* 0x004fc80000000011 */
[----:B---3--:R-:W-:-:S07]  /*07f0*/  FFMA R17, R6, R8, R17 ;  /* 0x0000000806117223 */ /* 0x008fce0000000011 */
.L_x_4:
[----:B------:R-:W-:Y:S05]  /*0800*/  BRA.U UP1, `(.L_x_0) ;  /* 0x0000000101287547 */ /* 0x000fea000b800000 */
[----:B------:R-:W0:Y:S01]  /*0810*/  LDC R6, c[0x0][0x390] ;  /* 0x0000e400ff067b82 */ /* 0x000e220000000800 */
[----:B------:R-:W-:-:S07]  /*0820*/  IADD3 R7, PT, PT, R14, UR4, RZ ;  /* 0x000000040e077c10 */ /* 0x000fce000fffe0ff */
[----:B------:R-:W1:Y:S08]  /*0830*/  LDC.64 R2, c[0x0][0x388] ;  /* 0x0000e200ff027b82 */ /* 0x000e700000000a00 */
[----:B------:R-:W2:Y:S01]  /*0840*/  LDC.64 R4, c[0x0][0x398] ;  /* 0x0000e600ff047b82 */ /* 0x000ea20000000a00 */
[----:B0-----:R-:W-:Y:S02]  /*0850*/  IMAD R9, R6, UR4, R15 ;  /* 0x0000000406097c24 */ /* 0x001fe4000f8e020f */
[----:B-1----:R-:W-:-:S06]  /*0860*/  IMAD.WIDE.U32 R2, R7, 0x4, R2 ;  /* 0x0000000407027825 */ /* 0x002fcc00078e0002 */
[----:B------:R-:W3:Y:S01]  /*0870*/  LDG.E R2, desc[UR8][R2.64] ;  /* 0x0000000802027981 */ /* 0x000ee2000c1e1900 */
[----:B--2---:R-:W-:-:S06]  /*0880*/  IMAD.WIDE R4, R9, 0x4, R4 ;  /* 0x0000000409047825 */ /* 0x004fcc00078e0204 */
[----:B------:R-:W3:Y:S02]  /*0890*/  LDG.E R4, desc[UR8][R4.64] ;  /* 0x0000000804047981 */ /* 0x000ee4000c1e1900 */
[----:B---3--:R-:W-:-:S07]  /*08a0*/  FFMA R17, R2, R4, R17 ;  /* 0x0000000402117223 */ /* 0x008fce0000000011 */
.L_x_0:
[----:B------:R-:W0:Y:S01]  /*08b0*/  LDC.64 R2, c[0x0][0x3a8] ;  /* 0x0000ea00ff027b82 */ /* 0x000e220000000a00 */
[----:B------:R-:W1:Y:S02]  /*08c0*/  LDCU UR4, c[0x0][0x3a0] ;  /* 0x00007400ff0477ac */ /* 0x000e640008000800 */
[----:B-1----:R-:W-:-:S04]  /*08d0*/  IMAD R15, R0, UR4, R15 ;  /* 0x00000004000f7c24 */ /* 0x002fc8000f8e020f */
[----:B0-----:R-:W-:-:S05]  /*08e0*/  IMAD.WIDE R2, R15, 0x4, R2 ;  /* 0x000000040f027825 */ /* 0x001fca00078e0202 */
[----:B------:R-:W-:Y:S01]  /*08f0*/  STG.E desc[UR8][R2.64], R17 ;  /* 0x0000001102007986 */ /* 0x000fe2000c101908 */
[----:B------:R-:W-:Y:S05]  /*0900*/  EXIT ;  /* 0x000000000000794d */ /* 0x000fea0003800000 */
.L_x_5:
[----:B------:R-:W-:-:S00]  /*0910*/  BRA `(.L_x_5) ;  /* 0xfffffffc00fc7947 */ /* 0x000fc0000383ffff */
[----:B------:R-:W-:-:S00]  /*0920*/  NOP ;  /* 0x0000000000007918 */ /* 0x000fc00000000000 */
        /* <DEDUP_REMOVED lines=13> */
.L_x_6:


//--------------------- .nv.shared.reserved.0     --------------------------
	.section	.nv.shared.reserved.0,"aw",@nobits
	.weak		__nv_reservedSMEM_offset_0_alias
	.size		__nv_reservedSMEM_offset_0_alias, 0, 64
	.other		__nv_reservedSMEM_offset_0_alias,@"STO_CUDA_RESERVED_SHARED STV_DEFAULT"
__nv_reservedSMEM_offset_0_alias:
	.zero		0
	.zero		64


//--------------------- .nv.constant0._Z18matrix_multiKernel6MatrixS_S_ --------------------------
	.section	.nv.constant0._Z18matrix_multiKernel6MatrixS_S_,"a",@progbits
	.sectionflags	@""
	.align	4
.nv.constant0._Z18matrix_multiKernel6MatrixS_S_:
	.zero		944


//--------------------- SYMBOLS --------------------------

	.type		.nv.reservedSmem.offset0,@object
	.size		.nv.reservedSmem.offset0,0x4
